//
// Generated by NVIDIA NVVM Compiler
//
// Compiler Build ID: CL-36424714
// Cuda compilation tools, release 13.0, V13.0.88
// Based on NVVM 20.0.0
//

.version 9.0
.target sm_100
.address_size 64

	// .globl	_Z13Gaussian_CUDAPiiiS_
// _ZZ13Gaussian_CUDAPiiiS_E1s has been demoted

.visible .entry _Z13Gaussian_CUDAPiiiS_(
	.param .u64 .ptr .align 1 _Z13Gaussian_CUDAPiiiS__param_0,
	.param .u32 _Z13Gaussian_CUDAPiiiS__param_1,
	.param .u32 _Z13Gaussian_CUDAPiiiS__param_2,
	.param .u64 .ptr .align 1 _Z13Gaussian_CUDAPiiiS__param_3
)
{
	.reg .pred 	%p<3>;
	.reg .b32 	%r<24>;
	.reg .b64 	%rd<15>;
	// demoted variable
	.shared .align 4 .u32 _ZZ13Gaussian_CUDAPiiiS_E1s;
	ld.param.u64 	%rd4, [_Z13Gaussian_CUDAPiiiS__param_0];
	ld.param.u32 	%r3, [_Z13Gaussian_CUDAPiiiS__param_1];
	ld.param.u32 	%r4, [_Z13Gaussian_CUDAPiiiS__param_2];
	ld.param.u64 	%rd5, [_Z13Gaussian_CUDAPiiiS__param_3];
	cvta.to.global.u64 	%rd1, %rd5;
	cvta.to.global.u64 	%rd2, %rd4;
	mov.u32 	%r5, %ctaid.x;
	mov.u32 	%r6, %ctaid.y;
	mov.u32 	%r7, %tid.x;
	mov.u32 	%r8, %tid.y;
	shl.b32 	%r9, %r6, 4;
	shl.b32 	%r10, %r5, 4;
	add.s32 	%r1, %r9, %r8;
	add.s32 	%r2, %r10, %r7;
	setp.ne.s32 	%p1, %r1, %r4;
	mad.lo.s32 	%r11, %r4, %r3, %r2;
	mul.wide.s32 	%rd6, %r11, 4;
	add.s64 	%rd3, %rd2, %rd6;
	@%p1 bra 	$L__BB0_2;
	ld.global.u32 	%r12, [%rd3];
	mul.wide.u32 	%rd7, %r2, 4;
	add.s64 	%rd8, %rd1, %rd7;
	st.global.u32 	[%rd8], %r12;
$L__BB0_2:
	bar.sync 	0;
	setp.le.s32 	%p2, %r1, %r4;
	@%p2 bra 	$L__BB0_4;
	mul.lo.s32 	%r13, %r1, %r3;
	add.s32 	%r14, %r13, %r4;
	mul.wide.s32 	%rd9, %r14, 4;
	add.s64 	%rd10, %rd2, %rd9;
	ld.global.u32 	%r15, [%rd10];
	mul.wide.s32 	%rd11, %r4, 4;
	add.s64 	%rd12, %rd1, %rd11;
	ld.global.u32 	%r16, [%rd12];
	div.s32 	%r17, %r15, %r16;
	st.shared.u32 	[_ZZ13Gaussian_CUDAPiiiS_E1s], %r17;
	bar.sync 	0;
	ld.global.u32 	%r18, [%rd3];
	ld.shared.u32 	%r19, [_ZZ13Gaussian_CUDAPiiiS_E1s];
	mul.lo.s32 	%r20, %r19, %r18;
	add.s32 	%r21, %r2, %r13;
	mul.wide.s32 	%rd13, %r21, 4;
	add.s64 	%rd14, %rd2, %rd13;
	ld.global.u32 	%r22, [%rd14];
	sub.s32 	%r23, %r22, %r20;
	st.global.u32 	[%rd14], %r23;
$L__BB0_4:
	bar.sync 	0;
	ret;

}


// ===== COMPILED SASS (sm_100) =====

	.target	sm_100

	.elftype	@"ET_EXEC"


//--------------------- .note.nv.tkinfo           --------------------------
	.section	.note.nv.tkinfo,"",@"SHT_NOTE"
	.sectionflags	@"SHF_NOTE_NV_TKINFO"
	.tkinfo
        /*0018*/ 	.word	0x00000002
        /*0030*/ 	.string	""
        /*0030*/ 	.string	"ptxas"
        /*0030*/ 	.string	"Cuda compilation tools, release 13.0, V13.0.88"
        /*0030*/ 	.string	"Build cuda_13.0.r13.0/compiler.36424714_0"
        /*0030*/ 	.string	"-arch sm_100 -m 64 "



//--------------------- .note.nv.cuinfo           --------------------------
	.section	.note.nv.cuinfo,"",@"SHT_NOTE"
	.sectionflags	@"SHF_NOTE_NV_CUINFO"
        /*0018*/ 	.short	0x0002
        /*001a*/ 	.short	0x0064
        /*001c*/ 	.short	0x0082
	.zero		2


//--------------------- .nv.info                  --------------------------
	.section	.nv.info,"",@"SHT_CUDA_INFO"
	.align	4


	//----- nvinfo : EIATTR_REGCOUNT
	.align		4
        /*0000*/ 	.byte	0x04, 0x2f
        /*0002*/ 	.short	(.L_1 - .L_0)
	.align		4
.L_0:
        /*0004*/ 	.word	index@(_Z13Gaussian_CUDAPiiiS_)
        /*0008*/ 	.word	0x00000013


	//----- nvinfo : EIATTR_FRAME_SIZE
	.align		4
.L_1:
        /*000c*/ 	.byte	0x04, 0x11
        /*000e*/ 	.short	(.L_3 - .L_2)
	.align		4
.L_2:
        /*0010*/ 	.word	index@(_Z13Gaussian_CUDAPiiiS_)
        /*0014*/ 	.word	0x00000000


	//----- nvinfo : EIATTR_MIN_STACK_SIZE
	.align		4
.L_3:
        /*0018*/ 	.byte	0x04, 0x12
        /*001a*/ 	.short	(.L_5 - .L_4)
	.align		4
.L_4:
        /*001c*/ 	.word	index@(_Z13Gaussian_CUDAPiiiS_)
        /*0020*/ 	.word	0x00000000
.L_5:


//--------------------- .nv.compat                --------------------------
	.section	.nv.compat,"",@"SHT_CUDA_COMPAT_INFO"
	.align	4
        /*0000*/ 	.byte	0x02, 0x09, 0x00, 0x00, 0x02, 0x02, 0x01, 0x00, 0x02, 0x05, 0x05, 0x00, 0x03, 0x07, 0x01, 0x01
        /*0010*/ 	.byte	0x02, 0x03, 0x00, 0x00, 0x02, 0x06, 0x01, 0x00, 0x04, 0x0b, 0x08, 0x00, 0x09, 0x00, 0x00, 0x00
        /*0020*/ 	.byte	0x00, 0x00, 0x00, 0x00


//--------------------- .nv.info._Z13Gaussian_CUDAPiiiS_ --------------------------
	.section	.nv.info._Z13Gaussian_CUDAPiiiS_,"",@"SHT_CUDA_INFO"
	.sectionflags	@""
	.align	4


	//----- nvinfo : EIATTR_CUDA_API_VERSION
	.align		4
        /*0000*/ 	.byte	0x04, 0x37
        /*0002*/ 	.short	(.L_7 - .L_6)
.L_6:
        /*0004*/ 	.word	0x00000082


	//----- nvinfo : EIATTR_KPARAM_INFO
	.align		4
.L_7:
        /*0008*/ 	.byte	0x04, 0x17
        /*000a*/ 	.short	(.L_9 - .L_8)
.L_8:
        /*000c*/ 	.word	0x00000000
        /*0010*/ 	.short	0x0003
        /*0012*/ 	.short	0x0010
        /*0014*/ 	.byte	0x00, 0xf5, 0x21, 0x00


	//----- nvinfo : EIATTR_KPARAM_INFO
	.align		4
.L_9:
        /*0018*/ 	.byte	0x04, 0x17
        /*001a*/ 	.short	(.L_11 - .L_10)
.L_10:
        /*001c*/ 	.word	0x00000000
        /*0020*/ 	.short	0x0002
        /*0022*/ 	.short	0x000c
        /*0024*/ 	.byte	0x00, 0xf0, 0x11, 0x00


	//----- nvinfo : EIATTR_KPARAM_INFO
	.align		4
.L_11:
        /*0028*/ 	.byte	0x04, 0x17
        /*002a*/ 	.short	(.L_13 - .L_12)
.L_12:
        /*002c*/ 	.word	0x00000000
        /*0030*/ 	.short	0x0001
        /*0032*/ 	.short	0x0008
        /*0034*/ 	.byte	0x00, 0xf0, 0x11, 0x00


	//----- nvinfo : EIATTR_KPARAM_INFO
	.align		4
.L_13:
        /*0038*/ 	.byte	0x04, 0x17
        /*003a*/ 	.short	(.L_15 - .L_14)
.L_14:
        /*003c*/ 	.word	0x00000000
        /*0040*/ 	.short	0x0000
        /*0042*/ 	.short	0x0000
        /*0044*/ 	.byte	0x00, 0xf5, 0x21, 0x00


	//----- nvinfo : EIATTR_SPARSE_MMA_MASK
	.align		4
.L_15:
        /*0048*/ 	.byte	0x03, 0x50
        /*004a*/ 	.short	0x0000


	//----- nvinfo : EIATTR_MAXREG_COUNT
	.align		4
        /*004c*/ 	.byte	0x03, 0x1b
        /*004e*/ 	.short	0x00ff


	//----- nvinfo : EIATTR_NUM_BARRIERS
	.align		4
        /*0050*/ 	.byte	0x02, 0x4c
        /*0052*/ 	.byte	0x01
	.zero		1


	//----- nvinfo : EIATTR_MERCURY_ISA_VERSION
	.align		4
        /*0054*/ 	.byte	0x03, 0x5f
        /*0056*/ 	.short	0x0101


	//----- nvinfo : EIATTR_VRC_CTA_INIT_COUNT
	.align		4
        /*0058*/ 	.byte	0x02, 0x4a
	.zero		1
	.zero		1


	//----- nvinfo : EIATTR_EXIT_INSTR_OFFSETS
	.align		4
        /*005c*/ 	.byte	0x04, 0x1c
        /*005e*/ 	.short	(.L_17 - .L_16)


	//   ....[0]....
.L_16:
        /*0060*/ 	.word	0x00000450


	//----- nvinfo : EIATTR_CRS_STACK_SIZE
	.align		4
.L_17:
        /*0064*/ 	.byte	0x04, 0x1e
        /*0066*/ 	.short	(.L_19 - .L_18)
.L_18:
        /*0068*/ 	.word	0x00000000


	//----- nvinfo : EIATTR_CBANK_PARAM_SIZE
	.align		4
.L_19:
        /*006c*/ 	.byte	0x03, 0x19
        /*006e*/ 	.short	0x0018


	//----- nvinfo : EIATTR_PARAM_CBANK
	.align		4
        /*0070*/ 	.byte	0x04, 0x0a
        /*0072*/ 	.short	(.L_21 - .L_20)
	.align		4
.L_20:
        /*0074*/ 	.word	index@(.nv.constant0._Z13Gaussian_CUDAPiiiS_)
        /*0078*/ 	.short	0x0380
        /*007a*/ 	.short	0x0018


	//----- nvinfo : EIATTR_SW_WAR
	.align		4
.L_21:
        /*007c*/ 	.byte	0x04, 0x36
        /*007e*/ 	.short	(.L_23 - .L_22)
.L_22:
        /*0080*/ 	.word	0x00000008
.L_23:


//--------------------- .nv.callgraph             --------------------------
	.section	.nv.callgraph,"",@"SHT_CUDA_CALLGRAPH"
	.align	4
	.sectionentsize	8
	.align		4
        /*0000*/ 	.word	0x00000000
	.align		4
        /*0004*/ 	.word	0xffffffff
	.align		4
        /*0008*/ 	.word	0x00000000
	.align		4
        /*000c*/ 	.word	0xfffffffe
	.align		4
        /*0010*/ 	.word	0x00000000
	.align		4
        /*0014*/ 	.word	0xfffffffd
	.align		4
        /*0018*/ 	.word	0x00000000
	.align		4
        /*001c*/ 	.word	0xfffffffc


//--------------------- .text._Z13Gaussian_CUDAPiiiS_ --------------------------
	.section	.text._Z13Gaussian_CUDAPiiiS_,"ax",@progbits
	.align	128
        .global         _Z13Gaussian_CUDAPiiiS_
        .type           _Z13Gaussian_CUDAPiiiS_,@function
        .size           _Z13Gaussian_CUDAPiiiS_,(.L_x_4 - _Z13Gaussian_CUDAPiiiS_)
        .other          _Z13Gaussian_CUDAPiiiS_,@"STO_CUDA_ENTRY STV_DEFAULT"
_Z13Gaussian_CUDAPiiiS_:
.text._Z13Gaussian_CUDAPiiiS_:
[----:B------:R-:W-:Y:S01]  /*0000*/  LDC R1, c[0x0][0x37c] ;  /* 0x0000df00ff017b82 */ /* 0x000fe20000000800 */
[----:B------:R-:W0:Y:S07]  /*0010*/  S2R R0, SR_CTAID.Y ;  /* 0x0000000000007919 */ /* 0x000e2e0000002600 */
[----:B------:R-:W1:Y:S01]  /*0020*/  LDC.64 R6, c[0x0][0x388] ;  /* 0x0000e200ff067b82 */ /* 0x000e620000000a00 */
[----:B------:R-:W2:Y:S01]  /*0030*/  LDCU.64 UR4, c[0x0][0x358] ;  /* 0x00006b00ff0477ac */ /* 0x000ea20008000a00 */
[----:B------:R-:W-:Y:S01]  /*0040*/  BSSY.RECONVERGENT B0, `(.L_x_0) ;  /* 0x0000010000007945 */ /* 0x000fe20003800200 */
[----:B------:R-:W0:Y:S01]  /*0050*/  S2R R5, SR_TID.Y ;  /* 0x0000000000057919 */ /* 0x000e220000002200 */
[----:B------:R-:W3:Y:S04]  /*0060*/  S2R R9, SR_CTAID.X ;  /* 0x0000000000097919 */ /* 0x000ee80000002500 */
[----:B------:R-:W4:Y:S01]  /*0070*/  LDC.64 R2, c[0x0][0x380] ;  /* 0x0000e000ff027b82 */ /* 0x000f220000000a00 */
[----:B------:R-:W3:Y:S01]  /*0080*/  S2R R4, SR_TID.X ;  /* 0x0000000000047919 */ /* 0x000ee20000002100 */
[----:B0-----:R-:W-:-:S04]  /*0090*/  LEA R0, R0, R5, 0x4 ;  /* 0x0000000500007211 */ /* 0x001fc800078e20ff */
[CC--:B-1----:R-:W-:Y:S02]  /*00a0*/  ISETP.NE.AND P0, PT, R0.reuse, R7.reuse, PT ;  /* 0x000000070000720c */ /* 0x0c2fe40003f05270 */
[----:B------:R-:W-:Y:S02]  /*00b0*/  ISETP.GT.AND P1, PT, R0, R7, PT ;  /* 0x000000070000720c */ /* 0x000fe40003f24270 */
[----:B---3--:R-:W-:-:S05]  /*00c0*/  LEA R9, R9, R4, 0x4 ;  /* 0x0000000409097211 */ /* 0x008fca00078e20ff */
[----:B------:R-:W-:-:S04]  /*00d0*/  IMAD R5, R7, R6, R9 ;  /* 0x0000000607057224 */ /* 0x000fc800078e0209 */
[----:B----4-:R-:W-:Y:S01]  /*00e0*/  IMAD.WIDE R4, R5, 0x4, R2 ;  /* 0x0000000405047825 */ /* 0x010fe200078e0202 */
[----:B--2---:R-:W-:Y:S06]  /*00f0*/  @P0 BRA `(.L_x_1) ;  /* 0x0000000000100947 */ /* 0x004fec0003800000 */
[----:B------:R-:W2:Y:S01]  /*0100*/  LDG.E R13, desc[UR4][R4.64] ;  /* 0x00000004040d7981 */ /* 0x000ea2000c1e1900 */
[----:B------:R-:W0:Y:S02]  /*0110*/  LDC.64 R10, c[0x0][0x390] ;  /* 0x0000e400ff0a7b82 */ /* 0x000e240000000a00 */
[----:B0-----:R-:W-:-:S05]  /*0120*/  IMAD.WIDE.U32 R10, R9, 0x4, R10 ;  /* 0x00000004090a7825 */ /* 0x001fca00078e000a */
[----:B--2---:R0:W-:Y:S02]  /*0130*/  STG.E desc[UR4][R10.64], R13 ;  /* 0x0000000d0a007986 */ /* 0x0041e4000c101904 */
.L_x_1:
[----:B------:R-:W-:Y:S05]  /*0140*/  BSYNC.RECONVERGENT B0 ;  /* 0x0000000000007941 */ /* 0x000fea0003800200 */
.L_x_0:
[----:B------:R-:W-:Y:S06]  /*0150*/  BAR.SYNC.DEFER_BLOCKING 0x0 ;  /* 0x0000000000007b1d */ /* 0x000fec0000010000 */
[----:B------:R-:W-:Y:S05]  /*0160*/  @!P1 BRA `(.L_x_2) ;  /* 0x0000000000b09947 */ /* 0x000fea0003800000 */
[----:B------:R-:W1:Y:S02]  /*0170*/  LDC.64 R14, c[0x0][0x390] ;  /* 0x0000e400ff0e7b82 */ /* 0x000e640000000a00 */
[----:B-1----:R-:W-:-:S05]  /*0180*/  IMAD.WIDE R14, R7, 0x4, R14 ;  /* 0x00000004070e7825 */ /* 0x002fca00078e020e */
[----:B------:R-:W2:Y:S01]  /*0190*/  LDG.E R8, desc[UR4][R14.64] ;  /* 0x000000040e087981 */ /* 0x000ea2000c1e1900 */
[----:B0-----:R-:W-:-:S04]  /*01a0*/  IMAD R13, R0, R6, R7 ;  /* 0x00000006000d7224 */ /* 0x001fc800078e0207 */
[----:B------:R-:W-:-:S06]  /*01b0*/  IMAD.WIDE R12, R13, 0x4, R2 ;  /* 0x000000040d0c7825 */ /* 0x000fcc00078e0202 */
[----:B------:R-:W3:Y:S01]  /*01c0*/  LDG.E R13, desc[UR4][R12.64] ;  /* 0x000000040c0d7981 */ /* 0x000ee2000c1e1900 */
[----:B------:R-:W-:Y:S01]  /*01d0*/  IMAD R9, R0, R6, R9 ;  /* 0x0000000600097224 */ /* 0x000fe200078e0209 */
[----:B------:R-:W-:Y:S05]  /*01e0*/  WARPSYNC.ALL ;  /* 0x0000000000007948 */ /* 0x000fea0003800000 */
[----:B------:R-:W-:Y:S01]  /*01f0*/  IMAD.WIDE R2, R9, 0x4, R2 ;  /* 0x0000000409027825 */ /* 0x000fe200078e0202 */
[-C--:B--2---:R-:W-:Y:S02]  /*0200*/  IABS R16, R8.reuse ;  /* 0x0000000800107213 */ /* 0x084fe40000000000 */
[----:B------:R-:W-:-:S02]  /*0210*/  IABS R14, R8 ;  /* 0x00000008000e7213 */ /* 0x000fc40000000000 */
[----:B------:R-:W0:Y:S01]  /*0220*/  I2F.RP R7, R16 ;  /* 0x0000001000077306 */ /* 0x000e220000209400 */
[----:B---3--:R-:W-:Y:S02]  /*0230*/  IABS R12, R13 ;  /* 0x0000000d000c7213 */ /* 0x008fe40000000000 */
[----:B------:R-:W-:-:S04]  /*0240*/  LOP3.LUT R13, R13, R8, RZ, 0x3c, !PT ;  /* 0x000000080d0d7212 */ /* 0x000fc800078e3cff */
[----:B------:R-:W-:Y:S01]  /*0250*/  ISETP.GE.AND P1, PT, R13, RZ, PT ;  /* 0x000000ff0d00720c */ /* 0x000fe20003f26270 */
[----:B0-----:R-:W0:Y:S02]  /*0260*/  MUFU.RCP R7, R7 ;  /* 0x0000000700077308 */ /* 0x001e240000001000 */
[----:B0-----:R-:W-:Y:S01]  /*0270*/  VIADD R10, R7, 0xffffffe ;  /* 0x0ffffffe070a7836 */ /* 0x001fe20000000000 */
[----:B------:R-:W-:-:S05]  /*0280*/  IADD3 R7, PT, PT, RZ, -R14, RZ ;  /* 0x8000000eff077210 */ /* 0x000fca0007ffe0ff */
[----:B------:R0:W1:Y:S02]  /*0290*/  F2I.FTZ.U32.TRUNC.NTZ R11, R10 ;  /* 0x0000000a000b7305 */ /* 0x000064000021f000 */
[----:B0-----:R-:W-:Y:S01]  /*02a0*/  IMAD.MOV.U32 R10, RZ, RZ, RZ ;  /* 0x000000ffff0a7224 */ /* 0x001fe200078e00ff */
[----:B-1----:R-:W-:-:S05]  /*02b0*/  IADD3 R15, PT, PT, RZ, -R11, RZ ;  /* 0x8000000bff0f7210 */ /* 0x002fca0007ffe0ff */
[----:B------:R-:W-:-:S04]  /*02c0*/  IMAD R15, R15, R16, RZ ;  /* 0x000000100f0f7224 */ /* 0x000fc800078e02ff */
[----:B------:R-:W-:Y:S02]  /*02d0*/  IMAD.HI.U32 R11, R11, R15, R10 ;  /* 0x0000000f0b0b7227 */ /* 0x000fe400078e000a */
[----:B------:R-:W0:Y:S04]  /*02e0*/  S2R R10, SR_CgaCtaId ;  /* 0x00000000000a7919 */ /* 0x000e280000008800 */
[----:B------:R-:W-:-:S04]  /*02f0*/  IMAD.HI.U32 R11, R11, R12, RZ ;  /* 0x0000000c0b0b7227 */ /* 0x000fc800078e00ff */
[----:B------:R-:W-:-:S05]  /*0300*/  IMAD R7, R11, R7, R12 ;  /* 0x000000070b077224 */ /* 0x000fca00078e020c */
[----:B------:R-:W-:-:S13]  /*0310*/  ISETP.GT.U32.AND P2, PT, R16, R7, PT ;  /* 0x000000071000720c */ /* 0x000fda0003f44070 */
[----:B------:R-:W-:Y:S01]  /*0320*/  @!P2 IMAD.IADD R7, R7, 0x1, -R16 ;  /* 0x000000010707a824 */ /* 0x000fe200078e0a10 */
[----:B------:R-:W-:Y:S02]  /*0330*/  @!P2 IADD3 R11, PT, PT, R11, 0x1, RZ ;  /* 0x000000010b0ba810 */ /* 0x000fe40007ffe0ff */
[----:B------:R-:W-:Y:S02]  /*0340*/  ISETP.NE.AND P2, PT, R8, RZ, PT ;  /* 0x000000ff0800720c */ /* 0x000fe40003f45270 */
[----:B------:R-:W-:Y:S02]  /*0350*/  ISETP.GE.U32.AND P0, PT, R7, R16, PT ;  /* 0x000000100700720c */ /* 0x000fe40003f06070 */
[----:B------:R-:W-:-:S04]  /*0360*/  MOV R7, 0x400 ;  /* 0x0000040000077802 */ /* 0x000fc80000000f00 */
[----:B0-----:R-:W-:-:S07]  /*0370*/  LEA R0, R10, R7, 0x18 ;  /* 0x000000070a007211 */ /* 0x001fce00078ec0ff */
[----:B------:R-:W-:-:S05]  /*0380*/  @P0 VIADD R11, R11, 0x1 ;  /* 0x000000010b0b0836 */ /* 0x000fca0000000000 */
[----:B------:R-:W-:Y:S02]  /*0390*/  @!P1 IADD3 R11, PT, PT, -R11, RZ, RZ ;  /* 0x000000ff0b0b9210 */ /* 0x000fe40007ffe1ff */
[----:B------:R-:W-:-:S05]  /*03a0*/  @!P2 LOP3.LUT R11, RZ, R8, RZ, 0x33, !PT ;  /* 0x00000008ff0ba212 */ /* 0x000fca00078e33ff */
[----:B------:R-:W-:Y:S01]  /*03b0*/  STS [R0], R11 ;  /* 0x0000000b00007388 */ /* 0x000fe20000000800 */
[----:B------:R-:W-:Y:S06]  /*03c0*/  BAR.SYNC.DEFER_BLOCKING 0x0 ;  /* 0x0000000000007b1d */ /* 0x000fec0000010000 */
[----:B------:R-:W2:Y:S04]  /*03d0*/  LDG.E R4, desc[UR4][R4.64] ;  /* 0x0000000404047981 */ /* 0x000ea8000c1e1900 */
[----:B------:R-:W2:Y:S04]  /*03e0*/  LDG.E R7, desc[UR4][R2.64] ;  /* 0x0000000402077981 */ /* 0x000ea8000c1e1900 */
[----:B------:R-:W0:Y:S02]  /*03f0*/  LDS R6, [R0] ;  /* 0x0000000000067984 */ /* 0x000e240000000800 */
[----:B0-----:R-:W-:-:S04]  /*0400*/  IMAD.MOV R6, RZ, RZ, -R6 ;  /* 0x000000ffff067224 */ /* 0x001fc800078e0a06 */
[----:B--2---:R-:W-:-:S05]  /*0410*/  IMAD R7, R4, R6, R7 ;  /* 0x0000000604077224 */ /* 0x004fca00078e0207 */
[----:B------:R1:W-:Y:S02]  /*0420*/  STG.E desc[UR4][R2.64], R7 ;  /* 0x0000000702007986 */ /* 0x0003e4000c101904 */
.L_x_2:
[----:B------:R-:W-:Y:S05]  /*0430*/  WARPSYNC.ALL ;  /* 0x0000000000007948 */ /* 0x000fea0003800000 */
[----:B------:R-:W-:Y:S06]  /*0440*/  BAR.SYNC.DEFER_BLOCKING 0x0 ;  /* 0x0000000000007b1d */ /* 0x000fec0000010000 */
[----:B------:R-:W-:Y:S05]  /*0450*/  EXIT ;  /* 0x000000000000794d */ /* 0x000fea0003800000 */
.L_x_3:
[----:B------:R-:W-:-:S00]  /*0460*/  BRA `(.L_x_3) ;  /* 0xfffffffc00fc7947 */ /* 0x000fc0000383ffff */
[----:B------:R-:W-:-:S00]  /*0470*/  NOP ;  /* 0x0000000000007918 */ /* 0x000fc00000000000 */
        /* <DEDUP_REMOVED lines=8> */
.L_x_4:


//--------------------- .nv.shared._Z13Gaussian_CUDAPiiiS_ --------------------------
	.section	.nv.shared._Z13Gaussian_CUDAPiiiS_,"aw",@nobits
	.sectionflags	@""
	.align	4
.nv.shared._Z13Gaussian_CUDAPiiiS_:
	.zero		1028


//--------------------- .nv.shared.reserved.0     --------------------------
	.section	.nv.shared.reserved.0,"aw",@nobits
	.weak		__nv_reservedSMEM_offset_0_alias
	.size		__nv_reservedSMEM_offset_0_alias, 0, 64
	.other		__nv_reservedSMEM_offset_0_alias,@"STO_CUDA_RESERVED_SHARED STV_DEFAULT"
__nv_reservedSMEM_offset_0_alias:
	.zero		0
	.zero		64


//--------------------- .nv.constant0._Z13Gaussian_CUDAPiiiS_ --------------------------
	.section	.nv.constant0._Z13Gaussian_CUDAPiiiS_,"a",@progbits
	.sectionflags	@""
	.align	4
.nv.constant0._Z13Gaussian_CUDAPiiiS_:
	.zero		920


//--------------------- SYMBOLS --------------------------

	.type		.nv.reservedSmem.offset0,@object
	.size		.nv.reservedSmem.offset0,0x4
	.type		.nv.reservedSmem.cap,@object
	.size		.nv.reservedSmem.cap,0x4
